//
// Generated by NVIDIA NVVM Compiler
//
// Compiler Build ID: CL-36424714
// Cuda compilation tools, release 13.0, V13.0.88
// Based on NVVM 20.0.0
//

.version 9.0
.target sm_100
.address_size 64

	// .globl	_Z20VectorAdditionKernelPKfS0_Pf

.visible .entry _Z20VectorAdditionKernelPKfS0_Pf(
	.param .u64 .ptr .align 1 _Z20VectorAdditionKernelPKfS0_Pf_param_0,
	.param .u64 .ptr .align 1 _Z20VectorAdditionKernelPKfS0_Pf_param_1,
	.param .u64 .ptr .align 1 _Z20VectorAdditionKernelPKfS0_Pf_param_2
)
{
	.reg .b32 	%r<5>;
	.reg .b32 	%f<4>;
	.reg .b64 	%rd<11>;

	ld.param.u64 	%rd1, [_Z20VectorAdditionKernelPKfS0_Pf_param_0];
	ld.param.u64 	%rd2, [_Z20VectorAdditionKernelPKfS0_Pf_param_1];
	ld.param.u64 	%rd3, [_Z20VectorAdditionKernelPKfS0_Pf_param_2];
	cvta.to.global.u64 	%rd4, %rd3;
	cvta.to.global.u64 	%rd5, %rd2;
	cvta.to.global.u64 	%rd6, %rd1;
	mov.u32 	%r1, %ctaid.x;
	mov.u32 	%r2, %ntid.x;
	mov.u32 	%r3, %tid.x;
	mad.lo.s32 	%r4, %r1, %r2, %r3;
	mul.wide.u32 	%rd7, %r4, 4;
	add.s64 	%rd8, %rd6, %rd7;
	ld.global.f32 	%f1, [%rd8];
	add.s64 	%rd9, %rd5, %rd7;
	ld.global.f32 	%f2, [%rd9];
	add.f32 	%f3, %f1, %f2;
	add.s64 	%rd10, %rd4, %rd7;
	st.global.f32 	[%rd10], %f3;
	ret;

}


// ===== COMPILED SASS (sm_100) =====

	.target	sm_100

	.elftype	@"ET_EXEC"


//--------------------- .note.nv.tkinfo           --------------------------
	.section	.note.nv.tkinfo,"",@"SHT_NOTE"
	.sectionflags	@"SHF_NOTE_NV_TKINFO"
	.tkinfo
        /*0018*/ 	.word	0x00000002
        /*0030*/ 	.string	""
        /*0030*/ 	.string	"ptxas"
        /*0030*/ 	.string	"Cuda compilation tools, release 13.0, V13.0.88"
        /*0030*/ 	.string	"Build cuda_13.0.r13.0/compiler.36424714_0"
        /*0030*/ 	.string	"-arch sm_100 -m 64 "



//--------------------- .note.nv.cuinfo           --------------------------
	.section	.note.nv.cuinfo,"",@"SHT_NOTE"
	.sectionflags	@"SHF_NOTE_NV_CUINFO"
        /*0018*/ 	.short	0x0002
        /*001a*/ 	.short	0x0064
        /*001c*/ 	.short	0x0082
	.zero		2


//--------------------- .nv.info                  --------------------------
	.section	.nv.info,"",@"SHT_CUDA_INFO"
	.align	4


	//----- nvinfo : EIATTR_REGCOUNT
	.align		4
        /*0000*/ 	.byte	0x04, 0x2f
        /*0002*/ 	.short	(.L_1 - .L_0)
	.align		4
.L_0:
        /*0004*/ 	.word	index@(_Z20VectorAdditionKernelPKfS0_Pf)
        /*0008*/ 	.word	0x0000000c


	//----- nvinfo : EIATTR_FRAME_SIZE
	.align		4
.L_1:
        /*000c*/ 	.byte	0x04, 0x11
        /*000e*/ 	.short	(.L_3 - .L_2)
	.align		4
.L_2:
        /*0010*/ 	.word	index@(_Z20VectorAdditionKernelPKfS0_Pf)
        /*0014*/ 	.word	0x00000000


	//----- nvinfo : EIATTR_MIN_STACK_SIZE
	.align		4
.L_3:
        /*0018*/ 	.byte	0x04, 0x12
        /*001a*/ 	.short	(.L_5 - .L_4)
	.align		4
.L_4:
        /*001c*/ 	.word	index@(_Z20VectorAdditionKernelPKfS0_Pf)
        /*0020*/ 	.word	0x00000000
.L_5:


//--------------------- .nv.compat                --------------------------
	.section	.nv.compat,"",@"SHT_CUDA_COMPAT_INFO"
	.align	4
        /*0000*/ 	.byte	0x02, 0x09, 0x00, 0x00, 0x02, 0x02, 0x01, 0x00, 0x02, 0x05, 0x05, 0x00, 0x03, 0x07, 0x01, 0x01
        /*0010*/ 	.byte	0x02, 0x03, 0x00, 0x00, 0x02, 0x06, 0x01, 0x00, 0x04, 0x0b, 0x08, 0x00, 0x09, 0x00, 0x00, 0x00
        /*0020*/ 	.byte	0x00, 0x00, 0x00, 0x00


//--------------------- .nv.info._Z20VectorAdditionKernelPKfS0_Pf --------------------------
	.section	.nv.info._Z20VectorAdditionKernelPKfS0_Pf,"",@"SHT_CUDA_INFO"
	.sectionflags	@""
	.align	4


	//----- nvinfo : EIATTR_CUDA_API_VERSION
	.align		4
        /*0000*/ 	.byte	0x04, 0x37
        /*0002*/ 	.short	(.L_7 - .L_6)
.L_6:
        /*0004*/ 	.word	0x00000082


	//----- nvinfo : EIATTR_KPARAM_INFO
	.align		4
.L_7:
        /*0008*/ 	.byte	0x04, 0x17
        /*000a*/ 	.short	(.L_9 - .L_8)
.L_8:
        /*000c*/ 	.word	0x00000000
        /*0010*/ 	.short	0x0002
        /*0012*/ 	.short	0x0010
        /*0014*/ 	.byte	0x00, 0xf5, 0x21, 0x00


	//----- nvinfo : EIATTR_KPARAM_INFO
	.align		4
.L_9:
        /*0018*/ 	.byte	0x04, 0x17
        /*001a*/ 	.short	(.L_11 - .L_10)
.L_10:
        /*001c*/ 	.word	0x00000000
        /*0020*/ 	.short	0x0001
        /*0022*/ 	.short	0x0008
        /*0024*/ 	.byte	0x00, 0xf5, 0x21, 0x00


	//----- nvinfo : EIATTR_KPARAM_INFO
	.align		4
.L_11:
        /*0028*/ 	.byte	0x04, 0x17
        /*002a*/ 	.short	(.L_13 - .L_12)
.L_12:
        /*002c*/ 	.word	0x00000000
        /*0030*/ 	.short	0x0000
        /*0032*/ 	.short	0x0000
        /*0034*/ 	.byte	0x00, 0xf5, 0x21, 0x00


	//----- nvinfo : EIATTR_SPARSE_MMA_MASK
	.align		4
.L_13:
        /*0038*/ 	.byte	0x03, 0x50
        /*003a*/ 	.short	0x0000


	//----- nvinfo : EIATTR_MAXREG_COUNT
	.align		4
        /*003c*/ 	.byte	0x03, 0x1b
        /*003e*/ 	.short	0x00ff


	//----- nvinfo : EIATTR_MERCURY_ISA_VERSION
	.align		4
        /*0040*/ 	.byte	0x03, 0x5f
        /*0042*/ 	.short	0x0101


	//----- nvinfo : EIATTR_VRC_CTA_INIT_COUNT
	.align		4
        /*0044*/ 	.byte	0x02, 0x4a
	.zero		1
	.zero		1


	//----- nvinfo : EIATTR_EXIT_INSTR_OFFSETS
	.align		4
        /*0048*/ 	.byte	0x04, 0x1c
        /*004a*/ 	.short	(.L_15 - .L_14)


	//   ....[0]....
.L_14:
        /*004c*/ 	.word	0x00000100


	//----- nvinfo : EIATTR_CBANK_PARAM_SIZE
	.align		4
.L_15:
        /*0050*/ 	.byte	0x03, 0x19
        /*0052*/ 	.short	0x0018


	//----- nvinfo : EIATTR_PARAM_CBANK
	.align		4
        /*0054*/ 	.byte	0x04, 0x0a
        /*0056*/ 	.short	(.L_17 - .L_16)
	.align		4
.L_16:
        /*0058*/ 	.word	index@(.nv.constant0._Z20VectorAdditionKernelPKfS0_Pf)
        /*005c*/ 	.short	0x0380
        /*005e*/ 	.short	0x0018


	//----- nvinfo : EIATTR_SW_WAR
	.align		4
.L_17:
        /*0060*/ 	.byte	0x04, 0x36
        /*0062*/ 	.short	(.L_19 - .L_18)
.L_18:
        /*0064*/ 	.word	0x00000008
.L_19:


//--------------------- .nv.callgraph             --------------------------
	.section	.nv.callgraph,"",@"SHT_CUDA_CALLGRAPH"
	.align	4
	.sectionentsize	8
	.align		4
        /*0000*/ 	.word	0x00000000
	.align		4
        /*0004*/ 	.word	0xffffffff
	.align		4
        /*0008*/ 	.word	0x00000000
	.align		4
        /*000c*/ 	.word	0xfffffffe
	.align		4
        /*0010*/ 	.word	0x00000000
	.align		4
        /*0014*/ 	.word	0xfffffffd
	.align		4
        /*0018*/ 	.word	0x00000000
	.align		4
        /*001c*/ 	.word	0xfffffffc


//--------------------- .text._Z20VectorAdditionKernelPKfS0_Pf --------------------------
	.section	.text._Z20VectorAdditionKernelPKfS0_Pf,"ax",@progbits
	.align	128
        .global         _Z20VectorAdditionKernelPKfS0_Pf
        .type           _Z20VectorAdditionKernelPKfS0_Pf,@function
        .size           _Z20VectorAdditionKernelPKfS0_Pf,(.L_x_1 - _Z20VectorAdditionKernelPKfS0_Pf)
        .other          _Z20VectorAdditionKernelPKfS0_Pf,@"STO_CUDA_ENTRY STV_DEFAULT"
_Z20VectorAdditionKernelPKfS0_Pf:
.text._Z20VectorAdditionKernelPKfS0_Pf:
[----:B------:R-:W-:Y:S01]  /*0000*/  LDC R1, c[0x0][0x37c] ;  /* 0x0000df00ff017b82 */ /* 0x000fe20000000800 */
[----:B------:R-:W0:Y:S07]  /*0010*/  S2R R0, SR_TID.X ;  /* 0x0000000000007919 */ /* 0x000e2e0000002100 */
[----:B------:R-:W0:Y:S01]  /*0020*/  S2UR UR6, SR_CTAID.X ;  /* 0x00000000000679c3 */ /* 0x000e220000002500 */
[----:B------:R-:W1:Y:S07]  /*0030*/  LDCU.64 UR4, c[0x0][0x358] ;  /* 0x00006b00ff0477ac */ /* 0x000e6e0008000a00 */
[----:B------:R-:W0:Y:S08]  /*0040*/  LDC R9, c[0x0][0x360] ;  /* 0x0000d800ff097b82 */ /* 0x000e300000000800 */
[----:B------:R-:W2:Y:S08]  /*0050*/  LDC.64 R2, c[0x0][0x380] ;  /* 0x0000e000ff027b82 */ /* 0x000eb00000000a00 */
[----:B------:R-:W3:Y:S01]  /*0060*/  LDC.64 R4, c[0x0][0x388] ;  /* 0x0000e200ff047b82 */ /* 0x000ee20000000a00 */
[----:B0-----:R-:W-:-:S07]  /*0070*/  IMAD R9, R9, UR6, R0 ;  /* 0x0000000609097c24 */ /* 0x001fce000f8e0200 */
[----:B------:R-:W0:Y:S01]  /*0080*/  LDC.64 R6, c[0x0][0x390] ;  /* 0x0000e400ff067b82 */ /* 0x000e220000000a00 */
[----:B--2---:R-:W-:-:S06]  /*0090*/  IMAD.WIDE.U32 R2, R9, 0x4, R2 ;  /* 0x0000000409027825 */ /* 0x004fcc00078e0002 */
[----:B-1----:R-:W2:Y:S01]  /*00a0*/  LDG.E R2, desc[UR4][R2.64] ;  /* 0x0000000402027981 */ /* 0x002ea2000c1e1900 */
[----:B---3--:R-:W-:-:S06]  /*00b0*/  IMAD.WIDE.U32 R4, R9, 0x4, R4 ;  /* 0x0000000409047825 */ /* 0x008fcc00078e0004 */
[----:B------:R-:W2:Y:S01]  /*00c0*/  LDG.E R5, desc[UR4][R4.64] ;  /* 0x0000000404057981 */ /* 0x000ea2000c1e1900 */
[----:B0-----:R-:W-:-:S04]  /*00d0*/  IMAD.WIDE.U32 R6, R9, 0x4, R6 ;  /* 0x0000000409067825 */ /* 0x001fc800078e0006 */
[----:B--2---:R-:W-:-:S05]  /*00e0*/  FADD R9, R2, R5 ;  /* 0x0000000502097221 */ /* 0x004fca0000000000 */
[----:B------:R-:W-:Y:S01]  /*00f0*/  STG.E desc[UR4][R6.64], R9 ;  /* 0x0000000906007986 */ /* 0x000fe2000c101904 */
[----:B------:R-:W-:Y:S05]  /*0100*/  EXIT ;  /* 0x000000000000794d */ /* 0x000fea0003800000 */
.L_x_0:
[----:B------:R-:W-:-:S00]  /*0110*/  BRA `(.L_x_0) ;  /* 0xfffffffc00fc7947 */ /* 0x000fc0000383ffff */
[----:B------:R-:W-:-:S00]  /*0120*/  NOP ;  /* 0x0000000000007918 */ /* 0x000fc00000000000 */
        /* <DEDUP_REMOVED lines=13> */
.L_x_1:


//--------------------- .nv.shared.reserved.0     --------------------------
	.section	.nv.shared.reserved.0,"aw",@nobits
	.weak		__nv_reservedSMEM_offset_0_alias
	.size		__nv_reservedSMEM_offset_0_alias, 0, 64
	.other		__nv_reservedSMEM_offset_0_alias,@"STO_CUDA_RESERVED_SHARED STV_DEFAULT"
__nv_reservedSMEM_offset_0_alias:
	.zero		0
	.zero		64


//--------------------- .nv.constant0._Z20VectorAdditionKernelPKfS0_Pf --------------------------
	.section	.nv.constant0._Z20VectorAdditionKernelPKfS0_Pf,"a",@progbits
	.sectionflags	@""
	.align	4
.nv.constant0._Z20VectorAdditionKernelPKfS0_Pf:
	.zero		920


//--------------------- SYMBOLS --------------------------

	.type		.nv.reservedSmem.offset0,@object
	.size		.nv.reservedSmem.offset0,0x4
